//
// Generated by NVIDIA NVVM Compiler
//
// Compiler Build ID: CL-36424714
// Cuda compilation tools, release 13.0, V13.0.88
// Based on NVVM 20.0.0
//

.version 9.0
.target sm_100
.address_size 64

	// .globl	_Z11kernel_calliPfS_
// _ZZ11kernel_calliPfS_E9share_buf has been demoted

.visible .entry _Z11kernel_calliPfS_(
	.param .u32 _Z11kernel_calliPfS__param_0,
	.param .u64 .ptr .align 1 _Z11kernel_calliPfS__param_1,
	.param .u64 .ptr .align 1 _Z11kernel_calliPfS__param_2
)
{
	.reg .pred 	%p<7>;
	.reg .b16 	%rs<3>;
	.reg .b32 	%r<187>;
	.reg .b32 	%f<11>;
	.reg .b64 	%rd<25>;
	// demoted variable
	.shared .align 4 .b8 _ZZ11kernel_calliPfS_E9share_buf[16384];
	ld.param.u32 	%r44, [_Z11kernel_calliPfS__param_0];
	ld.param.u64 	%rd3, [_Z11kernel_calliPfS__param_1];
	ld.param.u64 	%rd4, [_Z11kernel_calliPfS__param_2];
	cvta.to.global.u64 	%rd1, %rd3;
	cvta.to.global.u64 	%rd2, %rd4;
	mov.u32 	%r45, %ctaid.x;
	mov.u32 	%r46, %ctaid.y;
	shl.b32 	%r1, %r46, 6;
	shl.b32 	%r2, %r45, 6;
	mov.u32 	%r3, %tid.x;
	mov.u32 	%r4, %ntid.x;
	cvt.u16.u32 	%rs1, %r4;
	div.u16 	%rs2, 4096, %rs1;
	cvt.u32.u16 	%r47, %rs2;
	and.b32  	%r5, %r47, 3;
	shr.u32 	%r6, %r47, 2;
	and.b32  	%r48, %r47, 8188;
	neg.s32 	%r184, %r48;
	add.s32 	%r183, %r3, %r4;
	shl.b32 	%r9, %r4, 2;
	shl.b32 	%r49, %r4, 1;
	add.s32 	%r182, %r3, %r49;
	mad.lo.s32 	%r181, %r4, 3, %r3;
	mov.u32 	%r173, %r3;
	mov.u32 	%r174, %r181;
	mov.u32 	%r175, %r182;
	mov.u32 	%r176, %r183;
	mov.u32 	%r177, %r184;
$L__BB0_1:
	shr.u32 	%r50, %r176, 6;
	shr.u32 	%r51, %r175, 6;
	shr.u32 	%r52, %r174, 6;
	shr.u32 	%r53, %r173, 6;
	add.s32 	%r54, %r173, %r53;
	and.b32  	%r55, %r173, 63;
	add.s32 	%r56, %r53, %r1;
	add.s32 	%r57, %r55, %r2;
	mad.lo.s32 	%r58, %r56, %r44, %r57;
	mul.wide.s32 	%rd5, %r58, 4;
	add.s64 	%rd6, %rd1, %rd5;
	ld.global.f32 	%f1, [%rd6];
	shl.b32 	%r59, %r54, 2;
	and.b32  	%r60, %r59, 252;
	shl.b32 	%r61, %r173, 8;
	and.b32  	%r62, %r61, 16128;
	or.b32  	%r63, %r62, %r60;
	mov.u32 	%r64, _ZZ11kernel_calliPfS_E9share_buf;
	add.s32 	%r65, %r64, %r63;
	st.shared.f32 	[%r65], %f1;
	and.b32  	%r66, %r176, 63;
	add.s32 	%r67, %r176, %r50;
	add.s32 	%r68, %r50, %r1;
	add.s32 	%r69, %r66, %r2;
	mad.lo.s32 	%r70, %r68, %r44, %r69;
	mul.wide.s32 	%rd7, %r70, 4;
	add.s64 	%rd8, %rd1, %rd7;
	ld.global.f32 	%f2, [%rd8];
	shl.b32 	%r71, %r67, 2;
	and.b32  	%r72, %r71, 252;
	shl.b32 	%r73, %r176, 8;
	and.b32  	%r74, %r73, 16128;
	or.b32  	%r75, %r74, %r72;
	add.s32 	%r76, %r64, %r75;
	st.shared.f32 	[%r76], %f2;
	and.b32  	%r77, %r175, 63;
	add.s32 	%r78, %r175, %r51;
	add.s32 	%r79, %r51, %r1;
	add.s32 	%r80, %r77, %r2;
	mad.lo.s32 	%r81, %r79, %r44, %r80;
	mul.wide.s32 	%rd9, %r81, 4;
	add.s64 	%rd10, %rd1, %rd9;
	ld.global.f32 	%f3, [%rd10];
	shl.b32 	%r82, %r78, 2;
	and.b32  	%r83, %r82, 252;
	shl.b32 	%r84, %r175, 8;
	and.b32  	%r85, %r84, 16128;
	or.b32  	%r86, %r85, %r83;
	add.s32 	%r87, %r64, %r86;
	st.shared.f32 	[%r87], %f3;
	and.b32  	%r88, %r174, 63;
	add.s32 	%r89, %r174, %r52;
	add.s32 	%r90, %r52, %r1;
	add.s32 	%r91, %r88, %r2;
	mad.lo.s32 	%r92, %r90, %r44, %r91;
	mul.wide.s32 	%rd11, %r92, 4;
	add.s64 	%rd12, %rd1, %rd11;
	ld.global.f32 	%f4, [%rd12];
	shl.b32 	%r93, %r89, 2;
	and.b32  	%r94, %r93, 252;
	shl.b32 	%r95, %r174, 8;
	and.b32  	%r96, %r95, 16128;
	or.b32  	%r97, %r96, %r94;
	add.s32 	%r98, %r64, %r97;
	st.shared.f32 	[%r98], %f4;
	add.s32 	%r177, %r177, 4;
	add.s32 	%r176, %r176, %r9;
	add.s32 	%r175, %r175, %r9;
	add.s32 	%r174, %r174, %r9;
	add.s32 	%r173, %r173, %r9;
	setp.ne.s32 	%p1, %r177, 0;
	@%p1 bra 	$L__BB0_1;
	setp.eq.s32 	%p2, %r5, 0;
	@%p2 bra 	$L__BB0_5;
	mul.lo.s32 	%r99, %r4, %r6;
	shl.b32 	%r100, %r99, 2;
	add.s32 	%r179, %r3, %r100;
	neg.s32 	%r178, %r5;
$L__BB0_4:
	.pragma "nounroll";
	and.b32  	%r101, %r179, 63;
	shr.u32 	%r102, %r179, 6;
	add.s32 	%r103, %r179, %r102;
	add.s32 	%r104, %r102, %r1;
	add.s32 	%r105, %r101, %r2;
	mad.lo.s32 	%r106, %r104, %r44, %r105;
	mul.wide.s32 	%rd13, %r106, 4;
	add.s64 	%rd14, %rd1, %rd13;
	ld.global.f32 	%f5, [%rd14];
	shl.b32 	%r107, %r103, 2;
	and.b32  	%r108, %r107, 252;
	shl.b32 	%r109, %r179, 8;
	and.b32  	%r110, %r109, 16128;
	or.b32  	%r111, %r110, %r108;
	add.s32 	%r113, %r64, %r111;
	st.shared.f32 	[%r113], %f5;
	add.s32 	%r179, %r179, %r4;
	add.s32 	%r178, %r178, 1;
	setp.ne.s32 	%p3, %r178, 0;
	@%p3 bra 	$L__BB0_4;
$L__BB0_5:
	bar.sync 	0;
	mov.u32 	%r180, %r3;
$L__BB0_6:
	shr.u32 	%r114, %r183, 6;
	shr.u32 	%r115, %r182, 6;
	shr.u32 	%r116, %r181, 6;
	shr.u32 	%r117, %r180, 6;
	and.b32  	%r118, %r180, 63;
	add.s32 	%r119, %r180, %r117;
	and.b32  	%r120, %r119, 63;
	and.b32  	%r121, %r180, 1073741760;
	or.b32  	%r122, %r120, %r121;
	shl.b32 	%r123, %r122, 2;
	add.s32 	%r125, %r64, %r123;
	ld.shared.f32 	%f6, [%r125];
	add.s32 	%r126, %r117, %r2;
	add.s32 	%r127, %r118, %r1;
	mad.lo.s32 	%r128, %r126, %r44, %r127;
	mul.wide.s32 	%rd15, %r128, 4;
	add.s64 	%rd16, %rd2, %rd15;
	st.global.f32 	[%rd16], %f6;
	and.b32  	%r129, %r183, 63;
	add.s32 	%r130, %r183, %r114;
	and.b32  	%r131, %r130, 63;
	and.b32  	%r132, %r183, 1073741760;
	or.b32  	%r133, %r131, %r132;
	shl.b32 	%r134, %r133, 2;
	add.s32 	%r135, %r64, %r134;
	ld.shared.f32 	%f7, [%r135];
	add.s32 	%r136, %r114, %r2;
	add.s32 	%r137, %r129, %r1;
	mad.lo.s32 	%r138, %r136, %r44, %r137;
	mul.wide.s32 	%rd17, %r138, 4;
	add.s64 	%rd18, %rd2, %rd17;
	st.global.f32 	[%rd18], %f7;
	and.b32  	%r139, %r182, 63;
	add.s32 	%r140, %r182, %r115;
	and.b32  	%r141, %r140, 63;
	and.b32  	%r142, %r182, 1073741760;
	or.b32  	%r143, %r141, %r142;
	shl.b32 	%r144, %r143, 2;
	add.s32 	%r145, %r64, %r144;
	ld.shared.f32 	%f8, [%r145];
	add.s32 	%r146, %r115, %r2;
	add.s32 	%r147, %r139, %r1;
	mad.lo.s32 	%r148, %r146, %r44, %r147;
	mul.wide.s32 	%rd19, %r148, 4;
	add.s64 	%rd20, %rd2, %rd19;
	st.global.f32 	[%rd20], %f8;
	and.b32  	%r149, %r181, 63;
	add.s32 	%r150, %r181, %r116;
	and.b32  	%r151, %r150, 63;
	and.b32  	%r152, %r181, 1073741760;
	or.b32  	%r153, %r151, %r152;
	shl.b32 	%r154, %r153, 2;
	add.s32 	%r155, %r64, %r154;
	ld.shared.f32 	%f9, [%r155];
	add.s32 	%r156, %r116, %r2;
	add.s32 	%r157, %r149, %r1;
	mad.lo.s32 	%r158, %r156, %r44, %r157;
	mul.wide.s32 	%rd21, %r158, 4;
	add.s64 	%rd22, %rd2, %rd21;
	st.global.f32 	[%rd22], %f9;
	add.s32 	%r184, %r184, 4;
	add.s32 	%r183, %r183, %r9;
	add.s32 	%r182, %r182, %r9;
	add.s32 	%r181, %r181, %r9;
	add.s32 	%r180, %r180, %r9;
	setp.ne.s32 	%p4, %r184, 0;
	@%p4 bra 	$L__BB0_6;
	setp.eq.s32 	%p5, %r5, 0;
	@%p5 bra 	$L__BB0_10;
	mul.lo.s32 	%r159, %r4, %r6;
	shl.b32 	%r160, %r159, 2;
	add.s32 	%r186, %r3, %r160;
	neg.s32 	%r185, %r5;
$L__BB0_9:
	.pragma "nounroll";
	and.b32  	%r161, %r186, 63;
	shr.u32 	%r162, %r186, 6;
	add.s32 	%r163, %r186, %r162;
	and.b32  	%r164, %r163, 63;
	and.b32  	%r165, %r186, 1073741760;
	or.b32  	%r166, %r164, %r165;
	shl.b32 	%r167, %r166, 2;
	add.s32 	%r169, %r64, %r167;
	ld.shared.f32 	%f10, [%r169];
	add.s32 	%r170, %r162, %r2;
	add.s32 	%r171, %r161, %r1;
	mad.lo.s32 	%r172, %r170, %r44, %r171;
	mul.wide.s32 	%rd23, %r172, 4;
	add.s64 	%rd24, %rd2, %rd23;
	st.global.f32 	[%rd24], %f10;
	add.s32 	%r186, %r186, %r4;
	add.s32 	%r185, %r185, 1;
	setp.ne.s32 	%p6, %r185, 0;
	@%p6 bra 	$L__BB0_9;
$L__BB0_10:
	ret;

}


// ===== COMPILED SASS (sm_100) =====

	.target	sm_100

	.elftype	@"ET_EXEC"


//--------------------- .note.nv.tkinfo           --------------------------
	.section	.note.nv.tkinfo,"",@"SHT_NOTE"
	.sectionflags	@"SHF_NOTE_NV_TKINFO"
	.tkinfo
        /*0018*/ 	.word	0x00000002
        /*0030*/ 	.string	""
        /*0030*/ 	.string	"ptxas"
        /*0030*/ 	.string	"Cuda compilation tools, release 13.0, V13.0.88"
        /*0030*/ 	.string	"Build cuda_13.0.r13.0/compiler.36424714_0"
        /*0030*/ 	.string	"-arch sm_100 -m 64 "



//--------------------- .note.nv.cuinfo           --------------------------
	.section	.note.nv.cuinfo,"",@"SHT_NOTE"
	.sectionflags	@"SHF_NOTE_NV_CUINFO"
        /*0018*/ 	.short	0x0002
        /*001a*/ 	.short	0x0064
        /*001c*/ 	.short	0x0082
	.zero		2


//--------------------- .nv.info                  --------------------------
	.section	.nv.info,"",@"SHT_CUDA_INFO"
	.align	4


	//----- nvinfo : EIATTR_REGCOUNT
	.align		4
        /*0000*/ 	.byte	0x04, 0x2f
        /*0002*/ 	.short	(.L_1 - .L_0)
	.align		4
.L_0:
        /*0004*/ 	.word	index@(_Z11kernel_calliPfS_)
        /*0008*/ 	.word	0x00000020


	//----- nvinfo : EIATTR_FRAME_SIZE
	.align		4
.L_1:
        /*000c*/ 	.byte	0x04, 0x11
        /*000e*/ 	.short	(.L_3 - .L_2)
	.align		4
.L_2:
        /*0010*/ 	.word	index@($__internal_0_$__cuda_sm20_div_u16)
        /*0014*/ 	.word	0x00000000


	//----- nvinfo : EIATTR_FRAME_SIZE
	.align		4
.L_3:
        /*0018*/ 	.byte	0x04, 0x11
        /*001a*/ 	.short	(.L_5 - .L_4)
	.align		4
.L_4:
        /*001c*/ 	.word	index@(_Z11kernel_calliPfS_)
        /*0020*/ 	.word	0x00000000


	//----- nvinfo : EIATTR_MIN_STACK_SIZE
	.align		4
.L_5:
        /*0024*/ 	.byte	0x04, 0x12
        /*0026*/ 	.short	(.L_7 - .L_6)
	.align		4
.L_6:
        /*0028*/ 	.word	index@(_Z11kernel_calliPfS_)
        /*002c*/ 	.word	0x00000000
.L_7:


//--------------------- .nv.compat                --------------------------
	.section	.nv.compat,"",@"SHT_CUDA_COMPAT_INFO"
	.align	4
        /*0000*/ 	.byte	0x02, 0x09, 0x00, 0x00, 0x02, 0x02, 0x01, 0x00, 0x02, 0x05, 0x05, 0x00, 0x03, 0x07, 0x01, 0x01
        /*0010*/ 	.byte	0x02, 0x03, 0x00, 0x00, 0x02, 0x06, 0x01, 0x00, 0x04, 0x0b, 0x08, 0x00, 0x01, 0x00, 0x00, 0x00
        /*0020*/ 	.byte	0x00, 0x00, 0x00, 0x00


//--------------------- .nv.info._Z11kernel_calliPfS_ --------------------------
	.section	.nv.info._Z11kernel_calliPfS_,"",@"SHT_CUDA_INFO"
	.sectionflags	@""
	.align	4


	//----- nvinfo : EIATTR_CUDA_API_VERSION
	.align		4
        /*0000*/ 	.byte	0x04, 0x37
        /*0002*/ 	.short	(.L_9 - .L_8)
.L_8:
        /*0004*/ 	.word	0x00000082


	//----- nvinfo : EIATTR_KPARAM_INFO
	.align		4
.L_9:
        /*0008*/ 	.byte	0x04, 0x17
        /*000a*/ 	.short	(.L_11 - .L_10)
.L_10:
        /*000c*/ 	.word	0x00000000
        /*0010*/ 	.short	0x0002
        /*0012*/ 	.short	0x0010
        /*0014*/ 	.byte	0x00, 0xf5, 0x21, 0x00


	//----- nvinfo : EIATTR_KPARAM_INFO
	.align		4
.L_11:
        /*0018*/ 	.byte	0x04, 0x17
        /*001a*/ 	.short	(.L_13 - .L_12)
.L_12:
        /*001c*/ 	.word	0x00000000
        /*0020*/ 	.short	0x0001
        /*0022*/ 	.short	0x0008
        /*0024*/ 	.byte	0x00, 0xf5, 0x21, 0x00


	//----- nvinfo : EIATTR_KPARAM_INFO
	.align		4
.L_13:
        /*0028*/ 	.byte	0x04, 0x17
        /*002a*/ 	.short	(.L_15 - .L_14)
.L_14:
        /*002c*/ 	.word	0x00000000
        /*0030*/ 	.short	0x0000
        /*0032*/ 	.short	0x0000
        /*0034*/ 	.byte	0x00, 0xf0, 0x11, 0x00


	//----- nvinfo : EIATTR_SPARSE_MMA_MASK
	.align		4
.L_15:
        /*0038*/ 	.byte	0x03, 0x50
        /*003a*/ 	.short	0x0000


	//----- nvinfo : EIATTR_MAXREG_COUNT
	.align		4
        /*003c*/ 	.byte	0x03, 0x1b
        /*003e*/ 	.short	0x00ff


	//----- nvinfo : EIATTR_NUM_BARRIERS
	.align		4
        /*0040*/ 	.byte	0x02, 0x4c
        /*0042*/ 	.byte	0x01
	.zero		1


	//----- nvinfo : EIATTR_MERCURY_ISA_VERSION
	.align		4
        /*0044*/ 	.byte	0x03, 0x5f
        /*0046*/ 	.short	0x0101


	//----- nvinfo : EIATTR_VRC_CTA_INIT_COUNT
	.align		4
        /*0048*/ 	.byte	0x02, 0x4a
	.zero		1
	.zero		1


	//----- nvinfo : EIATTR_EXIT_INSTR_OFFSETS
	.align		4
        /*004c*/ 	.byte	0x04, 0x1c
        /*004e*/ 	.short	(.L_17 - .L_16)


	//   ....[0]....
.L_16:
        /*0050*/ 	.word	0x00000a00


	//   ....[1]....
        /*0054*/ 	.word	0x00000b30


	//----- nvinfo : EIATTR_CRS_STACK_SIZE
	.align		4
.L_17:
        /*0058*/ 	.byte	0x04, 0x1e
        /*005a*/ 	.short	(.L_19 - .L_18)
.L_18:
        /*005c*/ 	.word	0x00000000


	//----- nvinfo : EIATTR_CBANK_PARAM_SIZE
	.align		4
.L_19:
        /*0060*/ 	.byte	0x03, 0x19
        /*0062*/ 	.short	0x0018


	//----- nvinfo : EIATTR_PARAM_CBANK
	.align		4
        /*0064*/ 	.byte	0x04, 0x0a
        /*0066*/ 	.short	(.L_21 - .L_20)
	.align		4
.L_20:
        /*0068*/ 	.word	index@(.nv.constant0._Z11kernel_calliPfS_)
        /*006c*/ 	.short	0x0380
        /*006e*/ 	.short	0x0018


	//----- nvinfo : EIATTR_SW_WAR
	.align		4
.L_21:
        /*0070*/ 	.byte	0x04, 0x36
        /*0072*/ 	.short	(.L_23 - .L_22)
.L_22:
        /*0074*/ 	.word	0x00000008
.L_23:


//--------------------- .nv.callgraph             --------------------------
	.section	.nv.callgraph,"",@"SHT_CUDA_CALLGRAPH"
	.align	4
	.sectionentsize	8
	.align		4
        /*0000*/ 	.word	0x00000000
	.align		4
        /*0004*/ 	.word	0xffffffff
	.align		4
        /*0008*/ 	.word	0x00000000
	.align		4
        /*000c*/ 	.word	0xfffffffe
	.align		4
        /*0010*/ 	.word	0x00000000
	.align		4
        /*0014*/ 	.word	0xfffffffd
	.align		4
        /*0018*/ 	.word	0x00000000
	.align		4
        /*001c*/ 	.word	0xfffffffc


//--------------------- .text._Z11kernel_calliPfS_ --------------------------
	.section	.text._Z11kernel_calliPfS_,"ax",@progbits
	.align	128
        .global         _Z11kernel_calliPfS_
        .type           _Z11kernel_calliPfS_,@function
        .size           _Z11kernel_calliPfS_,(.L_x_6 - _Z11kernel_calliPfS_)
        .other          _Z11kernel_calliPfS_,@"STO_CUDA_ENTRY STV_DEFAULT"
_Z11kernel_calliPfS_:
.text._Z11kernel_calliPfS_:
[----:B------:R-:W-:Y:S01]  /*0000*/  LDC R1, c[0x0][0x37c] ;  /* 0x0000df00ff017b82 */ /* 0x000fe20000000800 */
[----:B------:R-:W0:Y:S07]  /*0010*/  S2R R20, SR_CTAID.X ;  /* 0x0000000000147919 */ /* 0x000e2e0000002500 */
[----:B------:R-:W1:Y:S01]  /*0020*/  LDC R13, c[0x0][0x360] ;  /* 0x0000d800ff0d7b82 */ /* 0x000e620000000800 */
[----:B------:R-:W2:Y:S07]  /*0030*/  S2R R0, SR_TID.X ;  /* 0x0000000000007919 */ /* 0x000eae0000002100 */
[----:B------:R-:W3:Y:S01]  /*0040*/  S2UR UR4, SR_CTAID.Y ;  /* 0x00000000000479c3 */ /* 0x000ee20000002600 */
[----:B-1----:R-:W-:Y:S01]  /*0050*/  LOP3.LUT R2, R13, 0xffff, RZ, 0xc0, !PT ;  /* 0x0000ffff0d027812 */ /* 0x002fe200078ec0ff */
[----:B0-----:R-:W-:Y:S01]  /*0060*/  IMAD.SHL.U32 R12, R20, 0x40, RZ ;  /* 0x00000040140c7824 */ /* 0x001fe200078e00ff */
[----:B---3--:R-:W-:Y:S01]  /*0070*/  USHF.L.U32 UR4, UR4, 0x6, URZ ;  /* 0x0000000604047899 */ /* 0x008fe200080006ff */
[----:B--2---:R-:W-:-:S11]  /*0080*/  MOV R6, 0xa0 ;  /* 0x000000a000067802 */ /* 0x004fd60000000f00 */
[----:B------:R-:W-:Y:S05]  /*0090*/  CALL.REL.NOINC `($__internal_0_$__cuda_sm20_div_u16) ;  /* 0x0000000800a87944 */ /* 0x000fea0003c00000 */
[----:B------:R-:W0:Y:S01]  /*00a0*/  S2UR UR6, SR_CgaCtaId ;  /* 0x00000000000679c3 */ /* 0x000e220000008800 */
[----:B------:R-:W-:Y:S01]  /*00b0*/  LOP3.LUT R18, R18, 0xffff, RZ, 0xc0, !PT ;  /* 0x0000ffff12127812 */ /* 0x000fe200078ec0ff */
[----:B------:R-:W-:Y:S01]  /*00c0*/  IMAD.IADD R17, R0, 0x1, R13 ;  /* 0x0000000100117824 */ /* 0x000fe200078e020d */
[----:B------:R-:W-:Y:S01]  /*00d0*/  UMOV UR5, 0x400 ;  /* 0x0000040000057882 */ /* 0x000fe20000000000 */
[C-C-:B------:R-:W-:Y:S01]  /*00e0*/  IMAD R14, R13.reuse, 0x2, R0.reuse ;  /* 0x000000020d0e7824 */ /* 0x140fe200078e0200 */
[C---:B------:R-:W-:Y:S01]  /*00f0*/  LOP3.LUT R19, R18.reuse, 0x1ffc, RZ, 0xc0, !PT ;  /* 0x00001ffc12137812 */ /* 0x040fe200078ec0ff */
[--C-:B------:R-:W-:Y:S01]  /*0100*/  IMAD R15, R13, 0x3, R0.reuse ;  /* 0x000000030d0f7824 */ /* 0x100fe200078e0200 */
[----:B------:R-:W-:Y:S01]  /*0110*/  LOP3.LUT R16, R18, 0x3, RZ, 0xc0, !PT ;  /* 0x0000000312107812 */ /* 0x000fe200078ec0ff */
[----:B------:R-:W1:Y:S01]  /*0120*/  LDC.64 R2, c[0x0][0x388] ;  /* 0x0000e200ff027b82 */ /* 0x000e620000000a00 */
[----:B------:R-:W-:Y:S01]  /*0130*/  IMAD.MOV.U32 R24, RZ, RZ, R0 ;  /* 0x000000ffff187224 */ /* 0x000fe200078e0000 */
[----:B------:R-:W-:Y:S01]  /*0140*/  SHF.R.U32.HI R18, RZ, 0x2, R18 ;  /* 0x00000002ff127819 */ /* 0x000fe20000011612 */
[----:B------:R-:W-:Y:S01]  /*0150*/  IMAD.MOV R19, RZ, RZ, -R19 ;  /* 0x000000ffff137224 */ /* 0x000fe200078e0a13 */
[----:B------:R-:W2:Y:S01]  /*0160*/  LDCU.64 UR8, c[0x0][0x358] ;  /* 0x00006b00ff0877ac */ /* 0x000ea20008000a00 */
[----:B------:R-:W-:-:S02]  /*0170*/  IMAD.MOV.U32 R26, RZ, RZ, R15 ;  /* 0x000000ffff1a7224 */ /* 0x000fc400078e000f */
[----:B------:R-:W-:Y:S01]  /*0180*/  IMAD.MOV.U32 R28, RZ, RZ, R14 ;  /* 0x000000ffff1c7224 */ /* 0x000fe200078e000e */
[----:B------:R-:W3:Y:S01]  /*0190*/  LDCU UR7, c[0x0][0x380] ;  /* 0x00007000ff0777ac */ /* 0x000ee20008000800 */
[----:B------:R-:W-:Y:S02]  /*01a0*/  IMAD.MOV.U32 R22, RZ, RZ, R17 ;  /* 0x000000ffff167224 */ /* 0x000fe400078e0011 */
[----:B------:R-:W-:Y:S01]  /*01b0*/  IMAD.MOV.U32 R21, RZ, RZ, R19 ;  /* 0x000000ffff157224 */ /* 0x000fe200078e0013 */
[----:B0-----:R-:W-:-:S12]  /*01c0*/  ULEA UR5, UR6, UR5, 0x18 ;  /* 0x0000000506057291 */ /* 0x001fd8000f8ec0ff */
.L_x_0:
[----:B0-----:R-:W-:Y:S02]  /*01d0*/  LOP3.LUT R7, R24, 0x3f, RZ, 0xc0, !PT ;  /* 0x0000003f18077812 */ /* 0x001fe400078ec0ff */
[----:B------:R-:W-:Y:S02]  /*01e0*/  LOP3.LUT R9, R22, 0x3f, RZ, 0xc0, !PT ;  /* 0x0000003f16097812 */ /* 0x000fe400078ec0ff */
[----:B------:R-:W-:Y:S01]  /*01f0*/  LOP3.LUT R11, R28, 0x3f, RZ, 0xc0, !PT ;  /* 0x0000003f1c0b7812 */ /* 0x000fe200078ec0ff */
[----:B------:R-:W-:Y:S01]  /*0200*/  IMAD R7, R20, 0x40, R7 ;  /* 0x0000004014077824 */ /* 0x000fe200078e0207 */
[----:B------:R-:W-:Y:S01]  /*0210*/  LOP3.LUT R23, R26, 0x3f, RZ, 0xc0, !PT ;  /* 0x0000003f1a177812 */ /* 0x000fe200078ec0ff */
[----:B------:R-:W-:Y:S01]  /*0220*/  IMAD R8, R20, 0x40, R9 ;  /* 0x0000004014087824 */ /* 0x000fe200078e0209 */
[----:B------:R-:W-:Y:S01]  /*0230*/  LEA.HI R6, R24, UR4, RZ, 0x1a ;  /* 0x0000000418067c11 */ /* 0x000fe2000f8fd0ff */
[----:B------:R-:W-:Y:S01]  /*0240*/  IMAD R11, R20, 0x40, R11 ;  /* 0x00000040140b7824 */ /* 0x000fe200078e020b */
[----:B------:R-:W-:Y:S01]  /*0250*/  LEA.HI R5, R22, UR4, RZ, 0x1a ;  /* 0x0000000416057c11 */ /* 0x000fe2000f8fd0ff */
[----:B------:R-:W-:Y:S01]  /*0260*/  IMAD R23, R20, 0x40, R23 ;  /* 0x0000004014177824 */ /* 0x000fe200078e0217 */
[----:B------:R-:W-:Y:S01]  /*0270*/  LEA.HI R4, R28, UR4, RZ, 0x1a ;  /* 0x000000041c047c11 */ /* 0x000fe2000f8fd0ff */
[----:B---3--:R-:W-:Y:S01]  /*0280*/  IMAD R7, R6, UR7, R7 ;  /* 0x0000000706077c24 */ /* 0x008fe2000f8e0207 */
[----:B------:R-:W-:Y:S01]  /*0290*/  LEA.HI R10, R26, UR4, RZ, 0x1a ;  /* 0x000000041a0a7c11 */ /* 0x000fe2000f8fd0ff */
[----:B------:R-:W-:-:S02]  /*02a0*/  IMAD R9, R5, UR7, R8 ;  /* 0x0000000705097c24 */ /* 0x000fc4000f8e0208 */
[----:B------:R-:W-:Y:S02]  /*02b0*/  IMAD R11, R4, UR7, R11 ;  /* 0x00000007040b7c24 */ /* 0x000fe4000f8e020b */
[----:B------:R-:W-:Y:S02]  /*02c0*/  IMAD R23, R10, UR7, R23 ;  /* 0x000000070a177c24 */ /* 0x000fe4000f8e0217 */
[----:B-1----:R-:W-:-:S04]  /*02d0*/  IMAD.WIDE R4, R7, 0x4, R2 ;  /* 0x0000000407047825 */ /* 0x002fc800078e0202 */
[--C-:B------:R-:W-:Y:S02]  /*02e0*/  IMAD.WIDE R6, R9, 0x4, R2.reuse ;  /* 0x0000000409067825 */ /* 0x100fe400078e0202 */
[----:B--2---:R-:W2:Y:S02]  /*02f0*/  LDG.E R4, desc[UR8][R4.64] ;  /* 0x0000000804047981 */ /* 0x004ea4000c1e1900 */
[--C-:B------:R-:W-:Y:S02]  /*0300*/  IMAD.WIDE R8, R11, 0x4, R2.reuse ;  /* 0x000000040b087825 */ /* 0x100fe400078e0202 */
[----:B------:R-:W3:Y:S02]  /*0310*/  LDG.E R6, desc[UR8][R6.64] ;  /* 0x0000000806067981 */ /* 0x000ee4000c1e1900 */
[----:B------:R-:W-:Y:S02]  /*0320*/  IMAD.WIDE R10, R23, 0x4, R2 ;  /* 0x00000004170a7825 */ /* 0x000fe400078e0202 */
[----:B------:R0:W4:Y:S04]  /*0330*/  LDG.E R8, desc[UR8][R8.64] ;  /* 0x0000000808087981 */ /* 0x000128000c1e1900 */
[----:B------:R1:W5:Y:S01]  /*0340*/  LDG.E R10, desc[UR8][R10.64] ;  /* 0x000000080a0a7981 */ /* 0x000362000c1e1900 */
[----:B------:R-:W-:-:S02]  /*0350*/  LEA.HI R23, R24, R24, RZ, 0x1a ;  /* 0x0000001818177211 */ /* 0x000fc400078fd0ff */
[----:B------:R-:W-:Y:S02]  /*0360*/  SHF.L.U32 R25, R24, 0x8, RZ ;  /* 0x0000000818197819 */ /* 0x000fe400000006ff */
[C---:B0-----:R-:W-:Y:S01]  /*0370*/  LEA.HI R9, R28.reuse, R28, RZ, 0x1a ;  /* 0x0000001c1c097211 */ /* 0x041fe200078fd0ff */
[----:B-1----:R-:W-:-:S04]  /*0380*/  IMAD.SHL.U32 R11, R28, 0x100, RZ ;  /* 0x000001001c0b7824 */ /* 0x002fc800078e00ff */
[----:B------:R-:W-:Y:S01]  /*0390*/  IMAD.SHL.U32 R9, R9, 0x4, RZ ;  /* 0x0000000409097824 */ /* 0x000fe200078e00ff */
[----:B------:R-:W-:Y:S01]  /*03a0*/  LOP3.LUT R25, R25, 0x3f00, RZ, 0xc0, !PT ;  /* 0x00003f0019197812 */ /* 0x000fe200078ec0ff */
[----:B------:R-:W-:Y:S01]  /*03b0*/  IMAD.SHL.U32 R23, R23, 0x4, RZ ;  /* 0x0000000417177824 */ /* 0x000fe200078e00ff */
[----:B------:R-:W-:Y:S01]  /*03c0*/  LOP3.LUT R11, R11, 0x3f00, RZ, 0xc0, !PT ;  /* 0x00003f000b0b7812 */ /* 0x000fe200078ec0ff */
[----:B------:R-:W-:Y:S01]  /*03d0*/  VIADD R21, R21, 0x4 ;  /* 0x0000000415157836 */ /* 0x000fe20000000000 */
[C---:B------:R-:W-:Y:S01]  /*03e0*/  LEA.HI R27, R22.reuse, R22, RZ, 0x1a ;  /* 0x00000016161b7211 */ /* 0x040fe200078fd0ff */
[----:B------:R-:W-:Y:S01]  /*03f0*/  IMAD.SHL.U32 R29, R22, 0x100, RZ ;  /* 0x00000100161d7824 */ /* 0x000fe200078e00ff */
[----:B------:R-:W-:Y:S02]  /*0400*/  LOP3.LUT R9, R11, 0xfc, R9, 0xf8, !PT ;  /* 0x000000fc0b097812 */ /* 0x000fe400078ef809 */
[----:B------:R-:W-:Y:S01]  /*0410*/  LOP3.LUT R5, R25, 0xfc, R23, 0xf8, !PT ;  /* 0x000000fc19057812 */ /* 0x000fe200078ef817 */
[C---:B------:R-:W-:Y:S01]  /*0420*/  IMAD.SHL.U32 R23, R26.reuse, 0x100, RZ ;  /* 0x000001001a177824 */ /* 0x040fe200078e00ff */
[----:B------:R-:W-:Y:S01]  /*0430*/  LEA.HI R11, R26, R26, RZ, 0x1a ;  /* 0x0000001a1a0b7211 */ /* 0x000fe200078fd0ff */
[----:B------:R-:W-:Y:S01]  /*0440*/  IMAD.SHL.U32 R27, R27, 0x4, RZ ;  /* 0x000000041b1b7824 */ /* 0x000fe200078e00ff */
[----:B------:R-:W-:-:S02]  /*0450*/  ISETP.NE.AND P0, PT, R21, RZ, PT ;  /* 0x000000ff1500720c */ /* 0x000fc40003f05270 */
[----:B------:R-:W-:Y:S01]  /*0460*/  LOP3.LUT R29, R29, 0x3f00, RZ, 0xc0, !PT ;  /* 0x00003f001d1d7812 */ /* 0x000fe200078ec0ff */
[----:B------:R-:W-:Y:S01]  /*0470*/  IMAD.SHL.U32 R11, R11, 0x4, RZ ;  /* 0x000000040b0b7824 */ /* 0x000fe200078e00ff */
[----:B------:R-:W-:Y:S02]  /*0480*/  LOP3.LUT R23, R23, 0x3f00, RZ, 0xc0, !PT ;  /* 0x00003f0017177812 */ /* 0x000fe400078ec0ff */
[----:B------:R-:W-:Y:S02]  /*0490*/  LOP3.LUT R7, R29, 0xfc, R27, 0xf8, !PT ;  /* 0x000000fc1d077812 */ /* 0x000fe400078ef81b */
[----:B------:R-:W-:Y:S01]  /*04a0*/  LOP3.LUT R11, R23, 0xfc, R11, 0xf8, !PT ;  /* 0x000000fc170b7812 */ /* 0x000fe200078ef80b */
[C---:B------:R-:W-:Y:S01]  /*04b0*/  IMAD R22, R13.reuse, 0x4, R22 ;  /* 0x000000040d167824 */ /* 0x040fe200078e0216 */
[C---:B------:R-:W-:Y:S01]  /*04c0*/  LEA R26, R13.reuse, R26, 0x2 ;  /* 0x0000001a0d1a7211 */ /* 0x040fe200078e10ff */
[C---:B------:R-:W-:Y:S02]  /*04d0*/  IMAD R28, R13.reuse, 0x4, R28 ;  /* 0x000000040d1c7824 */ /* 0x040fe400078e021c */
[----:B------:R-:W-:Y:S01]  /*04e0*/  IMAD R24, R13, 0x4, R24 ;  /* 0x000000040d187824 */ /* 0x000fe200078e0218 */
[----:B--2---:R0:W-:Y:S04]  /*04f0*/  STS [R5+UR5], R4 ;  /* 0x0000000405007988 */ /* 0x0041e80008000805 */
[----:B---3--:R0:W-:Y:S04]  /*0500*/  STS [R7+UR5], R6 ;  /* 0x0000000607007988 */ /* 0x0081e80008000805 */
[----:B----4-:R0:W-:Y:S04]  /*0510*/  STS [R9+UR5], R8 ;  /* 0x0000000809007988 */ /* 0x0101e80008000805 */
[----:B-----5:R0:W-:Y:S01]  /*0520*/  STS [R11+UR5], R10 ;  /* 0x0000000a0b007988 */ /* 0x0201e20008000805 */
[----:B------:R-:W-:Y:S05]  /*0530*/  @P0 BRA `(.L_x_0) ;  /* 0xfffffffc00240947 */ /* 0x000fea000383ffff */
[----:B0-----:R-:W0:Y:S01]  /*0540*/  LDC.64 R4, c[0x0][0x390] ;  /* 0x0000e400ff047b82 */ /* 0x001e220000000a00 */
[----:B------:R-:W-:-:S13]  /*0550*/  ISETP.NE.AND P0, PT, R16, RZ, PT ;  /* 0x000000ff1000720c */ /* 0x000fda0003f05270 */
[----:B------:R-:W-:Y:S05]  /*0560*/  @!P0 BRA `(.L_x_1) ;  /* 0x00000000004c8947 */ /* 0x000fea0003800000 */
[----:B------:R-:W-:Y:S02]  /*0570*/  IMAD R7, R18, R13, RZ ;  /* 0x0000000d12077224 */ /* 0x000fe400078e02ff */
[----:B------:R-:W-:Y:S02]  /*0580*/  IMAD.MOV R9, RZ, RZ, -R16 ;  /* 0x000000ffff097224 */ /* 0x000fe400078e0a10 */
[----:B------:R-:W-:-:S07]  /*0590*/  IMAD R8, R7, 0x4, R0 ;  /* 0x0000000407087824 */ /* 0x000fce00078e0200 */
.L_x_2:
[C---:B------:R-:W-:Y:S02]  /*05a0*/  LOP3.LUT R7, R8.reuse, 0x3f, RZ, 0xc0, !PT ;  /* 0x0000003f08077812 */ /* 0x040fe400078ec0ff */
[----:B-1----:R-:W-:-:S03]  /*05b0*/  LEA.HI R6, R8, UR4, RZ, 0x1a ;  /* 0x0000000408067c11 */ /* 0x002fc6000f8fd0ff */
[----:B------:R-:W-:-:S04]  /*05c0*/  IMAD R7, R20, 0x40, R7 ;  /* 0x0000004014077824 */ /* 0x000fc800078e0207 */
[----:B------:R-:W-:-:S04]  /*05d0*/  IMAD R7, R6, UR7, R7 ;  /* 0x0000000706077c24 */ /* 0x000fc8000f8e0207 */
[----:B------:R-:W-:-:S06]  /*05e0*/  IMAD.WIDE R6, R7, 0x4, R2 ;  /* 0x0000000407067825 */ /* 0x000fcc00078e0202 */
[----:B------:R-:W2:Y:S01]  /*05f0*/  LDG.E R6, desc[UR8][R6.64] ;  /* 0x0000000806067981 */ /* 0x000ea2000c1e1900 */
[----:B------:R-:W-:Y:S01]  /*0600*/  VIADD R9, R9, 0x1 ;  /* 0x0000000109097836 */ /* 0x000fe20000000000 */
[C---:B------:R-:W-:Y:S01]  /*0610*/  LEA.HI R10, R8.reuse, R8, RZ, 0x1a ;  /* 0x00000008080a7211 */ /* 0x040fe200078fd0ff */
[----:B------:R-:W-:Y:S02]  /*0620*/  IMAD.SHL.U32 R11, R8, 0x100, RZ ;  /* 0x00000100080b7824 */ /* 0x000fe400078e00ff */
[----:B------:R-:W-:Y:S01]  /*0630*/  IMAD.IADD R8, R13, 0x1, R8 ;  /* 0x000000010d087824 */ /* 0x000fe200078e0208 */
[----:B------:R-:W-:Y:S01]  /*0640*/  ISETP.NE.AND P0, PT, R9, RZ, PT ;  /* 0x000000ff0900720c */ /* 0x000fe20003f05270 */
[----:B------:R-:W-:Y:S01]  /*0650*/  IMAD.SHL.U32 R10, R10, 0x4, RZ ;  /* 0x000000040a0a7824 */ /* 0x000fe200078e00ff */
[----:B------:R-:W-:-:S04]  /*0660*/  LOP3.LUT R11, R11, 0x3f00, RZ, 0xc0, !PT ;  /* 0x00003f000b0b7812 */ /* 0x000fc800078ec0ff */
[----:B------:R-:W-:-:S05]  /*0670*/  LOP3.LUT R11, R11, 0xfc, R10, 0xf8, !PT ;  /* 0x000000fc0b0b7812 */ /* 0x000fca00078ef80a */
[----:B--2---:R1:W-:Y:S02]  /*0680*/  STS [R11+UR5], R6 ;  /* 0x000000060b007988 */ /* 0x0043e40008000805 */
[----:B------:R-:W-:Y:S05]  /*0690*/  @P0 BRA `(.L_x_2) ;  /* 0xfffffffc00c00947 */ /* 0x000fea000383ffff */
.L_x_1:
[----:B------:R-:W-:Y:S01]  /*06a0*/  BAR.SYNC.DEFER_BLOCKING 0x0 ;  /* 0x0000000000007b1d */ /* 0x000fe20000010000 */
[----:B------:R-:W-:-:S07]  /*06b0*/  IMAD.MOV.U32 R20, RZ, RZ, R0 ;  /* 0x000000ffff147224 */ /* 0x000fce00078e0000 */
.L_x_3:
[----:B0-----:R-:W-:Y:S01]  /*06c0*/  LEA.HI R2, R20, R20, RZ, 0x1a ;  /* 0x0000001414027211 */ /* 0x001fe200078fd0ff */
[----:B------:R-:W-:Y:S01]  /*06d0*/  VIADD R19, R19, 0x4 ;  /* 0x0000000413137836 */ /* 0x000fe20000000000 */
[----:B-1----:R-:W-:Y:S02]  /*06e0*/  LEA.HI R6, R17, R17, RZ, 0x1a ;  /* 0x0000001111067211 */ /* 0x002fe400078fd0ff */
[----:B------:R-:W-:Y:S02]  /*06f0*/  LEA.HI R7, R14, R14, RZ, 0x1a ;  /* 0x0000000e0e077211 */ /* 0x000fe400078fd0ff */
[----:B------:R-:W-:Y:S02]  /*0700*/  LEA.HI R8, R15, R15, RZ, 0x1a ;  /* 0x0000000f0f087211 */ /* 0x000fe400078fd0ff */
[----:B------:R-:W-:Y:S02]  /*0710*/  LOP3.LUT R3, R2, 0x3f, RZ, 0xc0, !PT ;  /* 0x0000003f02037812 */ /* 0x000fe400078ec0ff */
[----:B------:R-:W-:-:S02]  /*0720*/  LOP3.LUT R6, R6, 0x3f, RZ, 0xc0, !PT ;  /* 0x0000003f06067812 */ /* 0x000fc400078ec0ff */
[----:B------:R-:W-:Y:S02]  /*0730*/  LOP3.LUT R7, R7, 0x3f, RZ, 0xc0, !PT ;  /* 0x0000003f07077812 */ /* 0x000fe400078ec0ff */
[----:B------:R-:W-:Y:S02]  /*0740*/  LOP3.LUT R8, R8, 0x3f, RZ, 0xc0, !PT ;  /* 0x0000003f08087812 */ /* 0x000fe400078ec0ff */
[----:B------:R-:W-:Y:S02]  /*0750*/  LOP3.LUT R3, R3, 0x3fffffc0, R20, 0xf8, !PT ;  /* 0x3fffffc003037812 */ /* 0x000fe400078ef814 */
[----:B------:R-:W-:Y:S02]  /*0760*/  LOP3.LUT R6, R6, 0x3fffffc0, R17, 0xf8, !PT ;  /* 0x3fffffc006067812 */ /* 0x000fe400078ef811 */
[----:B------:R-:W-:Y:S02]  /*0770*/  LOP3.LUT R7, R7, 0x3fffffc0, R14, 0xf8, !PT ;  /* 0x3fffffc007077812 */ /* 0x000fe400078ef80e */
[----:B------:R-:W-:-:S02]  /*0780*/  LOP3.LUT R8, R8, 0x3fffffc0, R15, 0xf8, !PT ;  /* 0x3fffffc008087812 */ /* 0x000fc400078ef80f */
[----:B------:R-:W-:Y:S02]  /*0790*/  LEA R27, R3, UR5, 0x2 ;  /* 0x00000005031b7c11 */ /* 0x000fe4000f8e10ff */
[----:B------:R-:W-:Y:S02]  /*07a0*/  LEA R25, R6, UR5, 0x2 ;  /* 0x0000000506197c11 */ /* 0x000fe4000f8e10ff */
[----:B------:R-:W-:Y:S02]  /*07b0*/  LEA R23, R7, UR5, 0x2 ;  /* 0x0000000507177c11 */ /* 0x000fe4000f8e10ff */
[----:B------:R-:W-:Y:S01]  /*07c0*/  LEA R21, R8, UR5, 0x2 ;  /* 0x0000000508157c11 */ /* 0x000fe2000f8e10ff */
[----:B------:R-:W1:Y:S01]  /*07d0*/  LDS R27, [R27] ;  /* 0x000000001b1b7984 */ /* 0x000e620000000800 */
[----:B------:R-:W-:Y:S02]  /*07e0*/  LOP3.LUT R6, R20, 0x3f, RZ, 0xc0, !PT ;  /* 0x0000003f14067812 */ /* 0x000fe400078ec0ff */
[----:B------:R-:W-:Y:S01]  /*07f0*/  LOP3.LUT R8, R17, 0x3f, RZ, 0xc0, !PT ;  /* 0x0000003f11087812 */ /* 0x000fe200078ec0ff */
[----:B------:R-:W2:Y:S01]  /*0800*/  LDS R25, [R25] ;  /* 0x0000000019197984 */ /* 0x000ea20000000800 */
[----:B------:R-:W-:-:S02]  /*0810*/  LOP3.LUT R10, R14, 0x3f, RZ, 0xc0, !PT ;  /* 0x0000003f0e0a7812 */ /* 0x000fc400078ec0ff */
[----:B------:R-:W-:Y:S01]  /*0820*/  LOP3.LUT R11, R15, 0x3f, RZ, 0xc0, !PT ;  /* 0x0000003f0f0b7812 */ /* 0x000fe200078ec0ff */
[----:B------:R-:W3:Y:S01]  /*0830*/  LDS R23, [R23] ;  /* 0x0000000017177984 */ /* 0x000ee20000000800 */
[-C--:B------:R-:W-:Y:S01]  /*0840*/  LEA.HI R7, R20, R12.reuse, RZ, 0x1a ;  /* 0x0000000c14077211 */ /* 0x080fe200078fd0ff */
[----:B------:R-:W-:Y:S01]  /*0850*/  VIADD R8, R8, UR4 ;  /* 0x0000000408087c36 */ /* 0x000fe20008000000 */
[----:B------:R-:W-:Y:S01]  /*0860*/  IADD3 R6, PT, PT, R6, UR4, RZ ;  /* 0x0000000406067c10 */ /* 0x000fe2000fffe0ff */
[----:B------:R-:W4:Y:S01]  /*0870*/  LDS R21, [R21] ;  /* 0x0000000015157984 */ /* 0x000f220000000800 */
[-C--:B------:R-:W-:Y:S01]  /*0880*/  LEA.HI R9, R17, R12.reuse, RZ, 0x1a ;  /* 0x0000000c11097211 */ /* 0x080fe200078fd0ff */
[----:B------:R-:W-:Y:S01]  /*0890*/  VIADD R10, R10, UR4 ;  /* 0x000000040a0a7c36 */ /* 0x000fe20008000000 */
[-C--:B------:R-:W-:Y:S01]  /*08a0*/  LEA.HI R3, R14, R12.reuse, RZ, 0x1a ;  /* 0x0000000c0e037211 */ /* 0x080fe200078fd0ff */
[----:B------:R-:W-:Y:S01]  /*08b0*/  VIADD R29, R11, UR4 ;  /* 0x000000040b1d7c36 */ /* 0x000fe20008000000 */
[----:B------:R-:W-:Y:S01]  /*08c0*/  LEA.HI R2, R15, R12, RZ, 0x1a ;  /* 0x0000000c0f027211 */ /* 0x000fe200078fd0ff */
[----:B------:R-:W-:Y:S01]  /*08d0*/  IMAD R7, R7, UR7, R6 ;  /* 0x0000000707077c24 */ /* 0x000fe2000f8e0206 */
[----:B------:R-:W-:Y:S01]  /*08e0*/  ISETP.NE.AND P0, PT, R19, RZ, PT ;  /* 0x000000ff1300720c */ /* 0x000fe20003f05270 */
[----:B------:R-:W-:-:S02]  /*08f0*/  IMAD R9, R9, UR7, R8 ;  /* 0x0000000709097c24 */ /* 0x000fc4000f8e0208 */
[----:B------:R-:W-:Y:S02]  /*0900*/  IMAD R11, R3, UR7, R10 ;  /* 0x00000007030b7c24 */ /* 0x000fe4000f8e020a */
[----:B------:R-:W-:Y:S02]  /*0910*/  IMAD R29, R2, UR7, R29 ;  /* 0x00000007021d7c24 */ /* 0x000fe4000f8e021d */
[----:B0-----:R-:W-:-:S04]  /*0920*/  IMAD.WIDE R2, R7, 0x4, R4 ;  /* 0x0000000407027825 */ /* 0x001fc800078e0204 */
[----:B------:R-:W-:-:S04]  /*0930*/  IMAD.WIDE R6, R9, 0x4, R4 ;  /* 0x0000000409067825 */ /* 0x000fc800078e0204 */
[----:B------:R-:W-:-:S04]  /*0940*/  IMAD.WIDE R8, R11, 0x4, R4 ;  /* 0x000000040b087825 */ /* 0x000fc800078e0204 */
[----:B------:R-:W-:Y:S01]  /*0950*/  IMAD.WIDE R10, R29, 0x4, R4 ;  /* 0x000000041d0a7825 */ /* 0x000fe200078e0204 */
[----:B-1----:R0:W-:Y:S03]  /*0960*/  STG.E desc[UR8][R2.64], R27 ;  /* 0x0000001b02007986 */ /* 0x0021e6000c101908 */
[C---:B------:R-:W-:Y:S01]  /*0970*/  IMAD R17, R13.reuse, 0x4, R17 ;  /* 0x000000040d117824 */ /* 0x040fe200078e0211 */
[----:B--2---:R0:W-:Y:S01]  /*0980*/  STG.E desc[UR8][R6.64], R25 ;  /* 0x0000001906007986 */ /* 0x0041e2000c101908 */
[C---:B------:R-:W-:Y:S02]  /*0990*/  IMAD R14, R13.reuse, 0x4, R14 ;  /* 0x000000040d0e7824 */ /* 0x040fe400078e020e */
[C---:B------:R-:W-:Y:S01]  /*09a0*/  IMAD R15, R13.reuse, 0x4, R15 ;  /* 0x000000040d0f7824 */ /* 0x040fe200078e020f */
[----:B---3--:R0:W-:Y:S01]  /*09b0*/  STG.E desc[UR8][R8.64], R23 ;  /* 0x0000001708007986 */ /* 0x0081e2000c101908 */
[----:B------:R-:W-:-:S03]  /*09c0*/  IMAD R20, R13, 0x4, R20 ;  /* 0x000000040d147824 */ /* 0x000fc600078e0214 */
[----:B----4-:R0:W-:Y:S01]  /*09d0*/  STG.E desc[UR8][R10.64], R21 ;  /* 0x000000150a007986 */ /* 0x0101e2000c101908 */
[----:B------:R-:W-:Y:S05]  /*09e0*/  @P0 BRA `(.L_x_3) ;  /* 0xfffffffc00340947 */ /* 0x000fea000383ffff */
[----:B------:R-:W-:-:S13]  /*09f0*/  ISETP.NE.AND P0, PT, R16, RZ, PT ;  /* 0x000000ff1000720c */ /* 0x000fda0003f05270 */
[----:B------:R-:W-:Y:S05]  /*0a00*/  @!P0 EXIT ;  /* 0x000000000000894d */ /* 0x000fea0003800000 */
[----:B0-----:R-:W-:Y:S02]  /*0a10*/  IMAD R3, R18, R13, RZ ;  /* 0x0000000d12037224 */ /* 0x001fe400078e02ff */
[----:B------:R-:W-:-:S03]  /*0a20*/  IMAD.MOV R16, RZ, RZ, -R16 ;  /* 0x000000ffff107224 */ /* 0x000fc600078e0a10 */
[----:B------:R-:W-:-:S07]  /*0a30*/  LEA R0, R3, R0, 0x2 ;  /* 0x0000000003007211 */ /* 0x000fce00078e10ff */
.L_x_4:
[----:B0-----:R-:W-:Y:S01]  /*0a40*/  LEA.HI R2, R0, R0, RZ, 0x1a ;  /* 0x0000000000027211 */ /* 0x001fe200078fd0ff */
[----:B------:R-:W-:-:S03]  /*0a50*/  VIADD R16, R16, 0x1 ;  /* 0x0000000110107836 */ /* 0x000fc60000000000 */
[----:B------:R-:W-:Y:S02]  /*0a60*/  LOP3.LUT R3, R2, 0x3f, RZ, 0xc0, !PT ;  /* 0x0000003f02037812 */ /* 0x000fe400078ec0ff */
[----:B------:R-:W-:Y:S02]  /*0a70*/  LOP3.LUT R2, R0, 0x3f, RZ, 0xc0, !PT ;  /* 0x0000003f00027812 */ /* 0x000fe400078ec0ff */
[--C-:B------:R-:W-:Y:S02]  /*0a80*/  LOP3.LUT R3, R3, 0x3fffffc0, R0.reuse, 0xf8, !PT ;  /* 0x3fffffc003037812 */ /* 0x100fe400078ef800 */
[----:B------:R-:W-:Y:S01]  /*0a90*/  ISETP.NE.AND P0, PT, R16, RZ, PT ;  /* 0x000000ff1000720c */ /* 0x000fe20003f05270 */
[----:B------:R-:W-:Y:S01]  /*0aa0*/  VIADD R2, R2, UR4 ;  /* 0x0000000402027c36 */ /* 0x000fe20008000000 */
[----:B------:R-:W-:Y:S02]  /*0ab0*/  LEA R6, R3, UR5, 0x2 ;  /* 0x0000000503067c11 */ /* 0x000fe4000f8e10ff */
[----:B------:R-:W-:Y:S01]  /*0ac0*/  LEA.HI R3, R0, R12, RZ, 0x1a ;  /* 0x0000000c00037211 */ /* 0x000fe200078fd0ff */
[----:B------:R-:W-:-:S02]  /*0ad0*/  IMAD.IADD R0, R13, 0x1, R0 ;  /* 0x000000010d007824 */ /* 0x000fc400078e0200 */
[----:B------:R-:W0:Y:S02]  /*0ae0*/  LDS R7, [R6] ;  /* 0x0000000006077984 */ /* 0x000e240000000800 */
[----:B------:R-:W-:-:S04]  /*0af0*/  IMAD R3, R3, UR7, R2 ;  /* 0x0000000703037c24 */ /* 0x000fc8000f8e0202 */
[----:B------:R-:W-:-:S05]  /*0b00*/  IMAD.WIDE R2, R3, 0x4, R4 ;  /* 0x0000000403027825 */ /* 0x000fca00078e0204 */
[----:B0-----:R0:W-:Y:S01]  /*0b10*/  STG.E desc[UR8][R2.64], R7 ;  /* 0x0000000702007986 */ /* 0x0011e2000c101908 */
[----:B------:R-:W-:Y:S05]  /*0b20*/  @P0 BRA `(.L_x_4) ;  /* 0xfffffffc00c40947 */ /* 0x000fea000383ffff */
[----:B------:R-:W-:Y:S05]  /*0b30*/  EXIT ;  /* 0x000000000000794d */ /* 0x000fea0003800000 */
        .weak           $__internal_0_$__cuda_sm20_div_u16
        .type           $__internal_0_$__cuda_sm20_div_u16,@function
        .size           $__internal_0_$__cuda_sm20_div_u16,(.L_x_6 - $__internal_0_$__cuda_sm20_div_u16)
$__internal_0_$__cuda_sm20_div_u16:
[----:B------:R-:W0:Y:S01]  /*0b40*/  I2F.U16 R3, R2 ;  /* 0x0000000200037306 */ /* 0x000e220000101000 */
[----:B------:R-:W-:Y:S01]  /*0b50*/  IMAD.MOV.U32 R4, RZ, RZ, 0x4b800000 ;  /* 0x4b800000ff047424 */ /* 0x000fe200078e00ff */
[C---:B0-----:R-:W-:Y:S02]  /*0b60*/  FSETP.GEU.AND P1, PT, |R3|.reuse, 1.175494350822287508e-38, PT ;  /* 0x008000000300780b */ /* 0x041fe40003f2e200 */
[----:B------:R-:W-:Y:S02]  /*0b70*/  FSETP.GT.AND P0, PT, |R3|, 8.50705917302346158658e+37, PT ;  /* 0x7e8000000300780b */ /* 0x000fe40003f04200 */
[----:B------:R-:W-:-:S04]  /*0b80*/  FSEL R4, R4, 1, !P1 ;  /* 0x3f80000004047808 */ /* 0x000fc80004800000 */
[----:B------:R-:W-:Y:S02]  /*0b90*/  FSEL R4, R4, 0.25, !P0 ;  /* 0x3e80000004047808 */ /* 0x000fe40004000000 */
[----:B------:R-:W-:Y:S01]  /*0ba0*/  ISETP.NE.U32.AND P0, PT, R2, RZ, PT ;  /* 0x000000ff0200720c */ /* 0x000fe20003f05070 */
[----:B------:R-:W-:Y:S02]  /*0bb0*/  IMAD.MOV.U32 R2, RZ, RZ, R6 ;  /* 0x000000ffff027224 */ /* 0x000fe400078e0006 */
[----:B------:R-:W-:Y:S01]  /*0bc0*/  FMUL R5, R3, R4 ;  /* 0x0000000403057220 */ /* 0x000fe20000400000 */
[----:B------:R-:W-:-:S05]  /*0bd0*/  I2FP.F32.U32.RZ R3, 0x1000 ;  /* 0x0000100000037845 */ /* 0x000fca000020d000 */
[----:B------:R-:W0:Y:S02]  /*0be0*/  MUFU.RCP R5, R5 ;  /* 0x0000000500057308 */ /* 0x000e240000001000 */
[----:B0-----:R-:W-:-:S04]  /*0bf0*/  FMUL R4, R4, R5 ;  /* 0x0000000504047220 */ /* 0x001fc80000400000 */
[----:B------:R-:W-:-:S04]  /*0c00*/  VIADD R4, R4, 0x2 ;  /* 0x0000000204047836 */ /* 0x000fc80000000000 */
[----:B------:R-:W-:Y:S01]  /*0c10*/  FMUL.RZ R4, R3, R4 ;  /* 0x0000000403047220 */ /* 0x000fe2000040c000 */
[----:B------:R-:W-:-:S05]  /*0c20*/  IMAD.MOV.U32 R3, RZ, RZ, 0x0 ;  /* 0x00000000ff037424 */ /* 0x000fca00078e00ff */
[----:B------:R-:W0:Y:S02]  /*0c30*/  F2I.U32.TRUNC.NTZ R4, R4 ;  /* 0x0000000400047305 */ /* 0x000e24000020f000 */
[----:B0-----:R-:W-:Y:S01]  /*0c40*/  LOP3.LUT R18, R4, 0xffff, RZ, 0xc0, !PT ;  /* 0x0000ffff04127812 */ /* 0x001fe200078ec0ff */
[----:B------:R-:W-:Y:S01]  /*0c50*/  @!P0 IMAD.MOV.U32 R18, RZ, RZ, -0x1 ;  /* 0xffffffffff128424 */ /* 0x000fe200078e00ff */
[----:B------:R-:W-:Y:S06]  /*0c60*/  RET.REL.NODEC R2 `(_Z11kernel_calliPfS_) ;  /* 0xfffffff002e47950 */ /* 0x000fec0003c3ffff */
.L_x_5:
[----:B------:R-:W-:-:S00]  /*0c70*/  BRA `(.L_x_5) ;  /* 0xfffffffc00fc7947 */ /* 0x000fc0000383ffff */
[----:B------:R-:W-:-:S00]  /*0c80*/  NOP ;  /* 0x0000000000007918 */ /* 0x000fc00000000000 */
[----:B------:R-:W-:-:S00]  /*0c90*/  NOP ;  /* 0x0000000000007918 */ /* 0x000fc00000000000 */
[----:B------:R-:W-:-:S00]  /*0ca0*/  NOP ;  /* 0x0000000000007918 */ /* 0x000fc00000000000 */
[----:B------:R-:W-:-:S00]  /*0cb0*/  NOP ;  /* 0x0000000000007918 */ /* 0x000fc00000000000 */
[----:B------:R-:W-:-:S00]  /*0cc0*/  NOP ;  /* 0x0000000000007918 */ /* 0x000fc00000000000 */
[----:B------:R-:W-:-:S00]  /*0cd0*/  NOP ;  /* 0x0000000000007918 */ /* 0x000fc00000000000 */
[----:B------:R-:W-:-:S00]  /*0ce0*/  NOP ;  /* 0x0000000000007918 */ /* 0x000fc00000000000 */
[----:B------:R-:W-:-:S00]  /*0cf0*/  NOP ;  /* 0x0000000000007918 */ /* 0x000fc00000000000 */
.L_x_6:


//--------------------- .nv.shared._Z11kernel_calliPfS_ --------------------------
	.section	.nv.shared._Z11kernel_calliPfS_,"aw",@nobits
	.sectionflags	@""
	.align	4
.nv.shared._Z11kernel_calliPfS_:
	.zero		17408


//--------------------- .nv.shared.reserved.0     --------------------------
	.section	.nv.shared.reserved.0,"aw",@nobits
	.weak		__nv_reservedSMEM_offset_0_alias
	.size		__nv_reservedSMEM_offset_0_alias, 0, 64
	.other		__nv_reservedSMEM_offset_0_alias,@"STO_CUDA_RESERVED_SHARED STV_DEFAULT"
__nv_reservedSMEM_offset_0_alias:
	.zero		0
	.zero		64


//--------------------- .nv.constant0._Z11kernel_calliPfS_ --------------------------
	.section	.nv.constant0._Z11kernel_calliPfS_,"a",@progbits
	.sectionflags	@""
	.align	4
.nv.constant0._Z11kernel_calliPfS_:
	.zero		920


//--------------------- SYMBOLS --------------------------

	.type		.nv.reservedSmem.offset0,@object
	.size		.nv.reservedSmem.offset0,0x4
	.type		.nv.reservedSmem.cap,@object
	.size		.nv.reservedSmem.cap,0x4
